//
// Generated by NVIDIA NVVM Compiler
//
// Compiler Build ID: CL-36424714
// Cuda compilation tools, release 13.0, V13.0.88
// Based on NVVM 20.0.0
//

.version 9.0
.target sm_100
.address_size 64

	// .globl	wmma_example

.visible .entry wmma_example(
	.param .u64 .ptr .align 1 wmma_example_param_0,
	.param .u64 .ptr .align 1 wmma_example_param_1,
	.param .u64 .ptr .align 1 wmma_example_param_2
)
.maxntid 32
{
	.reg .pred 	%p<2>;
	.reg .b16 	%rs<17>;
	.reg .b32 	%r<70>;
	.reg .b32 	%f<62>;
	.reg .b64 	%rd<15>;

	ld.param.u64 	%rd3, [wmma_example_param_0];
	ld.param.u64 	%rd4, [wmma_example_param_1];
	ld.param.u64 	%rd5, [wmma_example_param_2];
	cvta.to.global.u64 	%rd6, %rd4;
	cvta.to.global.u64 	%rd7, %rd5;
	mov.u32 	%r11, %ctaid.x;
	mov.u32 	%r12, %ctaid.y;
	mov.u32 	%r13, %tid.x;
	mov.u32 	%r14, %tid.y;
	mov.u32 	%r15, %tid.z;
	shl.b32 	%r16, %r13, 1;
	and.b32  	%r17, %r16, 2;
	and.b32  	%r18, %r16, 4;
	shr.u32 	%r19, %r13, 2;
	shl.b32 	%r20, %r11, 3;
	shl.b32 	%r21, %r19, 13;
	shl.b32 	%r22, %r14, 14;
	shl.b32 	%r23, %r15, 15;
	shl.b32 	%r24, %r12, 16;
	add.s32 	%r25, %r24, %r20;
	add.s32 	%r26, %r25, %r22;
	add.s32 	%r27, %r26, %r23;
	or.b32  	%r28, %r27, %r17;
	add.s32 	%r29, %r28, %r21;
	or.b32  	%r1, %r29, %r18;
	shl.b32 	%r30, %r13, 13;
	and.b32  	%r31, %r30, 8192;
	and.b32  	%r32, %r30, 16384;
	shl.b32 	%r33, %r14, 1;
	shl.b32 	%r34, %r15, 2;
	or.b32  	%r35, %r19, %r20;
	add.s32 	%r36, %r35, %r33;
	add.s32 	%r37, %r36, %r34;
	add.s32 	%r38, %r37, %r31;
	add.s32 	%r67, %r38, %r32;
	add.s64 	%rd1, %rd6, 16384;
	add.s32 	%r39, %r24, %r23;
	add.s32 	%r40, %r39, %r22;
	add.s32 	%r41, %r40, %r21;
	or.b32  	%r42, %r41, %r18;
	or.b32  	%r68, %r42, %r17;
	add.s64 	%rd2, %rd7, 524288;
	mov.f32 	%f58, 0f00000000;
	mov.b32 	%r69, 0;
	mov.f32 	%f59, %f58;
	mov.f32 	%f60, %f58;
	mov.f32 	%f61, %f58;
$L__BB0_1:
	mul.wide.s32 	%rd8, %r68, 4;
	add.s64 	%rd9, %rd1, %rd8;
	mul.wide.s32 	%rd10, %r67, 4;
	add.s64 	%rd11, %rd2, %rd10;
	ld.global.f32 	%f10, [%rd11+-507904];
	// begin inline asm
	{  cvt.rn.f16.f32 %rs1, %f10;}

	// end inline asm
	ld.global.f32 	%f11, [%rd11+-393216];
	// begin inline asm
	{  cvt.rn.f16.f32 %rs2, %f11;}

	// end inline asm
	ld.global.f32 	%f12, [%rd11+-376832];
	// begin inline asm
	{  cvt.rn.f16.f32 %rs3, %f12;}

	// end inline asm
	ld.global.f32 	%f13, [%rd11+-524288];
	// begin inline asm
	{  cvt.rn.f16.f32 %rs4, %f13;}

	// end inline asm
	ld.global.u32 	%r45, [%rd9+-16352];
	ld.global.u32 	%r44, [%rd9];
	ld.global.u32 	%r46, [%rd9+32];
	ld.global.u32 	%r43, [%rd9+-16384];
	mov.b32 	%r47, {%rs4, %rs1};
	mov.b32 	%r48, {%rs2, %rs3};
	// begin inline asm
	mma.sync.aligned.m16n8k16.row.col.f32.f16.f16.f32 { %f61, %f60, %f59, %f58 }, { %r43, %r44, %r45, %r46 }, { %r47, %r48 }, { %f61, %f60, %f59, %f58 };
	// end inline asm
	ld.global.f32 	%f22, [%rd11+-245760];
	// begin inline asm
	{  cvt.rn.f16.f32 %rs5, %f22;}

	// end inline asm
	ld.global.f32 	%f23, [%rd11+-131072];
	// begin inline asm
	{  cvt.rn.f16.f32 %rs6, %f23;}

	// end inline asm
	ld.global.f32 	%f24, [%rd11+-114688];
	// begin inline asm
	{  cvt.rn.f16.f32 %rs7, %f24;}

	// end inline asm
	ld.global.f32 	%f25, [%rd11+-262144];
	// begin inline asm
	{  cvt.rn.f16.f32 %rs8, %f25;}

	// end inline asm
	ld.global.u32 	%r51, [%rd9+-16288];
	ld.global.u32 	%r50, [%rd9+64];
	ld.global.u32 	%r52, [%rd9+96];
	ld.global.u32 	%r49, [%rd9+-16320];
	mov.b32 	%r53, {%rs8, %rs5};
	mov.b32 	%r54, {%rs6, %rs7};
	// begin inline asm
	mma.sync.aligned.m16n8k16.row.col.f32.f16.f16.f32 { %f61, %f60, %f59, %f58 }, { %r49, %r50, %r51, %r52 }, { %r53, %r54 }, { %f61, %f60, %f59, %f58 };
	// end inline asm
	ld.global.f32 	%f34, [%rd11+16384];
	// begin inline asm
	{  cvt.rn.f16.f32 %rs9, %f34;}

	// end inline asm
	ld.global.f32 	%f35, [%rd11+131072];
	// begin inline asm
	{  cvt.rn.f16.f32 %rs10, %f35;}

	// end inline asm
	ld.global.f32 	%f36, [%rd11+147456];
	// begin inline asm
	{  cvt.rn.f16.f32 %rs11, %f36;}

	// end inline asm
	ld.global.f32 	%f37, [%rd11];
	// begin inline asm
	{  cvt.rn.f16.f32 %rs12, %f37;}

	// end inline asm
	ld.global.u32 	%r57, [%rd9+-16224];
	ld.global.u32 	%r56, [%rd9+128];
	ld.global.u32 	%r58, [%rd9+160];
	ld.global.u32 	%r55, [%rd9+-16256];
	mov.b32 	%r59, {%rs12, %rs9};
	mov.b32 	%r60, {%rs10, %rs11};
	// begin inline asm
	mma.sync.aligned.m16n8k16.row.col.f32.f16.f16.f32 { %f61, %f60, %f59, %f58 }, { %r55, %r56, %r57, %r58 }, { %r59, %r60 }, { %f61, %f60, %f59, %f58 };
	// end inline asm
	ld.global.f32 	%f46, [%rd11+278528];
	// begin inline asm
	{  cvt.rn.f16.f32 %rs13, %f46;}

	// end inline asm
	ld.global.f32 	%f47, [%rd11+393216];
	// begin inline asm
	{  cvt.rn.f16.f32 %rs14, %f47;}

	// end inline asm
	ld.global.f32 	%f48, [%rd11+409600];
	// begin inline asm
	{  cvt.rn.f16.f32 %rs15, %f48;}

	// end inline asm
	ld.global.f32 	%f49, [%rd11+262144];
	// begin inline asm
	{  cvt.rn.f16.f32 %rs16, %f49;}

	// end inline asm
	ld.global.u32 	%r63, [%rd9+-16160];
	ld.global.u32 	%r62, [%rd9+192];
	ld.global.u32 	%r64, [%rd9+224];
	ld.global.u32 	%r61, [%rd9+-16192];
	mov.b32 	%r65, {%rs16, %rs13};
	mov.b32 	%r66, {%rs14, %rs15};
	// begin inline asm
	mma.sync.aligned.m16n8k16.row.col.f32.f16.f16.f32 { %f61, %f60, %f59, %f58 }, { %r61, %r62, %r63, %r64 }, { %r65, %r66 }, { %f61, %f60, %f59, %f58 };
	// end inline asm
	add.s32 	%r69, %r69, 4;
	add.s32 	%r68, %r68, 64;
	add.s32 	%r67, %r67, 262144;
	setp.ne.s32 	%p1, %r69, 256;
	@%p1 bra 	$L__BB0_1;
	cvta.to.global.u64 	%rd12, %rd3;
	mul.wide.s32 	%rd13, %r1, 4;
	add.s64 	%rd14, %rd12, %rd13;
	st.global.f32 	[%rd14+16384], %f59;
	st.global.f32 	[%rd14+16388], %f58;
	st.global.f32 	[%rd14], %f61;
	st.global.f32 	[%rd14+4], %f60;
	ret;

}


// ===== COMPILED SASS (sm_100) =====

	.target	sm_100

	.elftype	@"ET_EXEC"


//--------------------- .note.nv.tkinfo           --------------------------
	.section	.note.nv.tkinfo,"",@"SHT_NOTE"
	.sectionflags	@"SHF_NOTE_NV_TKINFO"
	.tkinfo
        /*0018*/ 	.word	0x00000002
        /*0030*/ 	.string	""
        /*0030*/ 	.string	"ptxas"
        /*0030*/ 	.string	"Cuda compilation tools, release 13.0, V13.0.88"
        /*0030*/ 	.string	"Build cuda_13.0.r13.0/compiler.36424714_0"
        /*0030*/ 	.string	"-arch sm_100 -m 64 "



//--------------------- .note.nv.cuinfo           --------------------------
	.section	.note.nv.cuinfo,"",@"SHT_NOTE"
	.sectionflags	@"SHF_NOTE_NV_CUINFO"
        /*0018*/ 	.short	0x0002
        /*001a*/ 	.short	0x0064
        /*001c*/ 	.short	0x0082
	.zero		2


//--------------------- .nv.info                  --------------------------
	.section	.nv.info,"",@"SHT_CUDA_INFO"
	.align	4


	//----- nvinfo : EIATTR_REGCOUNT
	.align		4
        /*0000*/ 	.byte	0x04, 0x2f
        /*0002*/ 	.short	(.L_1 - .L_0)
	.align		4
.L_0:
        /*0004*/ 	.word	index@(wmma_example)
        /*0008*/ 	.word	0x00000030


	//----- nvinfo : EIATTR_FRAME_SIZE
	.align		4
.L_1:
        /*000c*/ 	.byte	0x04, 0x11
        /*000e*/ 	.short	(.L_3 - .L_2)
	.align		4
.L_2:
        /*0010*/ 	.word	index@(wmma_example)
        /*0014*/ 	.word	0x00000000


	//----- nvinfo : EIATTR_MIN_STACK_SIZE
	.align		4
.L_3:
        /*0018*/ 	.byte	0x04, 0x12
        /*001a*/ 	.short	(.L_5 - .L_4)
	.align		4
.L_4:
        /*001c*/ 	.word	index@(wmma_example)
        /*0020*/ 	.word	0x00000000
.L_5:


//--------------------- .nv.compat                --------------------------
	.section	.nv.compat,"",@"SHT_CUDA_COMPAT_INFO"
	.align	4
        /*0000*/ 	.byte	0x02, 0x09, 0x00, 0x00, 0x02, 0x02, 0x01, 0x00, 0x02, 0x05, 0x05, 0x00, 0x03, 0x07, 0x01, 0x01
        /*0010*/ 	.byte	0x02, 0x03, 0x00, 0x00, 0x02, 0x06, 0x01, 0x00, 0x04, 0x0b, 0x08, 0x00, 0x09, 0x00, 0x00, 0x00
        /*0020*/ 	.byte	0x00, 0x00, 0x00, 0x00


//--------------------- .nv.info.wmma_example     --------------------------
	.section	.nv.info.wmma_example,"",@"SHT_CUDA_INFO"
	.sectionflags	@""
	.align	4


	//----- nvinfo : EIATTR_CUDA_API_VERSION
	.align		4
        /*0000*/ 	.byte	0x04, 0x37
        /*0002*/ 	.short	(.L_7 - .L_6)
.L_6:
        /*0004*/ 	.word	0x00000082


	//----- nvinfo : EIATTR_KPARAM_INFO
	.align		4
.L_7:
        /*0008*/ 	.byte	0x04, 0x17
        /*000a*/ 	.short	(.L_9 - .L_8)
.L_8:
        /*000c*/ 	.word	0x00000000
        /*0010*/ 	.short	0x0002
        /*0012*/ 	.short	0x0010
        /*0014*/ 	.byte	0x00, 0xf5, 0x21, 0x00


	//----- nvinfo : EIATTR_KPARAM_INFO
	.align		4
.L_9:
        /*0018*/ 	.byte	0x04, 0x17
        /*001a*/ 	.short	(.L_11 - .L_10)
.L_10:
        /*001c*/ 	.word	0x00000000
        /*0020*/ 	.short	0x0001
        /*0022*/ 	.short	0x0008
        /*0024*/ 	.byte	0x00, 0xf5, 0x21, 0x00


	//----- nvinfo : EIATTR_KPARAM_INFO
	.align		4
.L_11:
        /*0028*/ 	.byte	0x04, 0x17
        /*002a*/ 	.short	(.L_13 - .L_12)
.L_12:
        /*002c*/ 	.word	0x00000000
        /*0030*/ 	.short	0x0000
        /*0032*/ 	.short	0x0000
        /*0034*/ 	.byte	0x00, 0xf5, 0x21, 0x00


	//----- nvinfo : EIATTR_SPARSE_MMA_MASK
	.align		4
.L_13:
        /*0038*/ 	.byte	0x03, 0x50
        /*003a*/ 	.short	0x0000


	//----- nvinfo : EIATTR_MAXREG_COUNT
	.align		4
        /*003c*/ 	.byte	0x03, 0x1b
        /*003e*/ 	.short	0x00ff


	//----- nvinfo : EIATTR_MERCURY_ISA_VERSION
	.align		4
        /*0040*/ 	.byte	0x03, 0x5f
        /*0042*/ 	.short	0x0101


	//----- nvinfo : EIATTR_VRC_CTA_INIT_COUNT
	.align		4
        /*0044*/ 	.byte	0x02, 0x4a
	.zero		1
	.zero		1


	//----- nvinfo : EIATTR_EXIT_INSTR_OFFSETS
	.align		4
        /*0048*/ 	.byte	0x04, 0x1c
        /*004a*/ 	.short	(.L_15 - .L_14)


	//   ....[0]....
.L_14:
        /*004c*/ 	.word	0x00000680


	//----- nvinfo : EIATTR_MAX_THREADS
	.align		4
.L_15:
        /*0050*/ 	.byte	0x04, 0x05
        /*0052*/ 	.short	(.L_17 - .L_16)
.L_16:
        /*0054*/ 	.word	0x00000020
        /*0058*/ 	.word	0x00000001
        /*005c*/ 	.word	0x00000001


	//----- nvinfo : EIATTR_CBANK_PARAM_SIZE
	.align		4
.L_17:
        /*0060*/ 	.byte	0x03, 0x19
        /*0062*/ 	.short	0x0018


	//----- nvinfo : EIATTR_PARAM_CBANK
	.align		4
        /*0064*/ 	.byte	0x04, 0x0a
        /*0066*/ 	.short	(.L_19 - .L_18)
	.align		4
.L_18:
        /*0068*/ 	.word	index@(.nv.constant0.wmma_example)
        /*006c*/ 	.short	0x0380
        /*006e*/ 	.short	0x0018


	//----- nvinfo : EIATTR_SW_WAR
	.align		4
.L_19:
        /*0070*/ 	.byte	0x04, 0x36
        /*0072*/ 	.short	(.L_21 - .L_20)
.L_20:
        /*0074*/ 	.word	0x00000008
.L_21:


//--------------------- .nv.callgraph             --------------------------
	.section	.nv.callgraph,"",@"SHT_CUDA_CALLGRAPH"
	.align	4
	.sectionentsize	8
	.align		4
        /*0000*/ 	.word	0x00000000
	.align		4
        /*0004*/ 	.word	0xffffffff
	.align		4
        /*0008*/ 	.word	0x00000000
	.align		4
        /*000c*/ 	.word	0xfffffffe
	.align		4
        /*0010*/ 	.word	0x00000000
	.align		4
        /*0014*/ 	.word	0xfffffffd
	.align		4
        /*0018*/ 	.word	0x00000000
	.align		4
        /*001c*/ 	.word	0xfffffffc


//--------------------- .text.wmma_example        --------------------------
	.section	.text.wmma_example,"ax",@progbits
	.align	128
        .global         wmma_example
        .type           wmma_example,@function
        .size           wmma_example,(.L_x_2 - wmma_example)
        .other          wmma_example,@"STO_CUDA_ENTRY STV_DEFAULT"
wmma_example:
.text.wmma_example:
[----:B------:R-:W-:Y:S01]  /*0000*/  LDC R1, c[0x0][0x37c] ;  /* 0x0000df00ff017b82 */ /* 0x000fe20000000800 */
[----:B------:R-:W0:Y:S07]  /*0010*/  S2R R8, SR_TID.X ;  /* 0x0000000000087919 */ /* 0x000e2e0000002100 */
[----:B------:R-:W1:Y:S01]  /*0020*/  S2UR UR4, SR_CTAID.X ;  /* 0x00000000000479c3 */ /* 0x000e620000002500 */
[----:B------:R-:W2:Y:S01]  /*0030*/  LDCU.64 UR8, c[0x0][0x388] ;  /* 0x00007100ff0877ac */ /* 0x000ea20008000a00 */
[----:B------:R-:W3:Y:S01]  /*0040*/  S2R R0, SR_CTAID.Y ;  /* 0x0000000000007919 */ /* 0x000ee20000002600 */
[----:B------:R-:W4:Y:S01]  /*0050*/  LDCU.64 UR10, c[0x0][0x390] ;  /* 0x00007200ff0a77ac */ /* 0x000f220008000a00 */
[----:B------:R-:W3:Y:S01]  /*0060*/  S2R R11, SR_TID.Z ;  /* 0x00000000000b7919 */ /* 0x000ee20000002300 */
[----:B------:R-:W0:Y:S01]  /*0070*/  LDCU.64 UR12, c[0x0][0x358] ;  /* 0x00006b00ff0c77ac */ /* 0x000e220008000a00 */
[----:B------:R-:W5:Y:S01]  /*0080*/  S2R R9, SR_TID.Y ;  /* 0x0000000000097919 */ /* 0x000f620000002200 */
[----:B--2---:R-:W-:-:S02]  /*0090*/  UIADD3 UR7, UP0, UPT, UR8, 0x4000, URZ ;  /* 0x0000400008077890 */ /* 0x004fc4000ff1e0ff */
[----:B----4-:R-:W-:Y:S02]  /*00a0*/  UIADD3 UR5, UP1, UPT, UR10, 0x80000, URZ ;  /* 0x000800000a057890 */ /* 0x010fe4000ff3e0ff */
[----:B-1----:R-:W-:Y:S02]  /*00b0*/  USHF.L.U32 UR4, UR4, 0x3, URZ ;  /* 0x0000000304047899 */ /* 0x002fe400080006ff */
[----:B------:R-:W-:Y:S02]  /*00c0*/  UIADD3.X UR8, UPT, UPT, URZ, UR9, URZ, UP0, !UPT ;  /* 0x00000009ff087290 */ /* 0x000fe400087fe4ff */
[----:B------:R-:W-:Y:S01]  /*00d0*/  UIADD3.X UR6, UPT, UPT, URZ, UR11, URZ, UP1, !UPT ;  /* 0x0000000bff067290 */ /* 0x000fe20008ffe4ff */
[----:B0-----:R-:W-:Y:S01]  /*00e0*/  SHF.R.U32.HI R5, RZ, 0x2, R8 ;  /* 0x00000002ff057819 */ /* 0x001fe20000011608 */
[----:B------:R-:W-:-:S03]  /*00f0*/  IMAD.SHL.U32 R2, R8, 0x2000, RZ ;  /* 0x0000200008027824 */ /* 0x000fc600078e00ff */
[----:B------:R-:W-:Y:S02]  /*0100*/  LOP3.LUT R3, R5, UR4, RZ, 0xfc, !PT ;  /* 0x0000000405037c12 */ /* 0x000fe4000f8efcff */
[----:B------:R-:W-:Y:S01]  /*0110*/  LOP3.LUT R4, R2, 0x4000, RZ, 0xc0, !PT ;  /* 0x0000400002047812 */ /* 0x000fe200078ec0ff */
[C---:B---3--:R-:W-:Y:S01]  /*0120*/  IMAD R10, R0.reuse, 0x2, R11 ;  /* 0x00000002000a7824 */ /* 0x048fe200078e020b */
[----:B------:R-:W-:Y:S01]  /*0130*/  LEA R0, R0, UR4, 0x10 ;  /* 0x0000000400007c11 */ /* 0x000fe2000f8e80ff */
[----:B------:R-:W-:Y:S01]  /*0140*/  UMOV UR4, URZ ;  /* 0x000000ff00047c82 */ /* 0x000fe20008000000 */
[C---:B-----5:R-:W-:Y:S01]  /*0150*/  IMAD R6, R9.reuse, 0x2, R3 ;  /* 0x0000000209067824 */ /* 0x060fe200078e0203 */
[----:B------:R-:W-:Y:S02]  /*0160*/  LOP3.LUT R3, R2, 0x2000, RZ, 0xc0, !PT ;  /* 0x0000200002037812 */ /* 0x000fe400078ec0ff */
[----:B------:R-:W-:Y:S01]  /*0170*/  IMAD R0, R9, 0x4000, R0 ;  /* 0x0000400009007824 */ /* 0x000fe200078e0200 */
[----:B------:R-:W-:Y:S01]  /*0180*/  SHF.L.U32 R2, R8, 0x1, RZ ;  /* 0x0000000108027819 */ /* 0x000fe200000006ff */
[----:B------:R-:W-:-:S02]  /*0190*/  IMAD R7, R11, 0x4, R6 ;  /* 0x000000040b077824 */ /* 0x000fc400078e0206 */
[----:B------:R-:W-:Y:S02]  /*01a0*/  IMAD R6, R11, 0x8000, R0 ;  /* 0x000080000b067824 */ /* 0x000fe400078e0200 */
[----:B------:R-:W-:Y:S01]  /*01b0*/  IMAD R10, R10, 0x2, R9 ;  /* 0x000000020a0a7824 */ /* 0x000fe200078e0209 */
[----:B------:R-:W-:Y:S02]  /*01c0*/  IADD3 R0, PT, PT, R4, R7, R3 ;  /* 0x0000000704007210 */ /* 0x000fe40007ffe003 */
[----:B------:R-:W-:Y:S01]  /*01d0*/  LOP3.LUT R3, R2, 0x2, RZ, 0xc0, !PT ;  /* 0x0000000202037812 */ /* 0x000fe200078ec0ff */
[----:B------:R-:W-:Y:S01]  /*01e0*/  IMAD R7, R10, 0x2, R5 ;  /* 0x000000020a077824 */ /* 0x000fe200078e0205 */
[----:B------:R-:W-:Y:S02]  /*01f0*/  LOP3.LUT R4, R2, 0x4, RZ, 0xc0, !PT ;  /* 0x0000000402047812 */ /* 0x000fe400078ec0ff */
[----:B------:R-:W-:-:S03]  /*0200*/  IADD3 R6, PT, PT, R3, R6, RZ ;  /* 0x0000000603067210 */ /* 0x000fc60007ffe0ff */
[----:B------:R-:W-:Y:S02]  /*0210*/  IMAD.U32 R2, R7, 0x2000, R4 ;  /* 0x0000200007027824 */ /* 0x000fe400078e0004 */
[----:B------:R-:W-:Y:S01]  /*0220*/  IMAD R5, R5, 0x2000, R6 ;  /* 0x0000200005057824 */ /* 0x000fe200078e0206 */
[----:B------:R-:W-:Y:S01]  /*0230*/  CS2R R6, SRZ ;  /* 0x0000000000067805 */ /* 0x000fe2000001ff00 */
[----:B------:R-:W-:-:S03]  /*0240*/  IMAD.IADD R2, R3, 0x1, R2 ;  /* 0x0000000103027824 */ /* 0x000fc600078e0202 */
[----:B------:R-:W-:Y:S02]  /*0250*/  IADD3 R3, PT, PT, R4, R5, RZ ;  /* 0x0000000504037210 */ /* 0x000fe40007ffe0ff */
[----:B------:R-:W-:-:S07]  /*0260*/  CS2R R4, SRZ ;  /* 0x0000000000047805 */ /* 0x000fce000001ff00 */
.L_x_0:
[----:B------:R-:W-:Y:S01]  /*0270*/  IMAD.U32 R28, RZ, RZ, UR5 ;  /* 0x00000005ff1c7e24 */ /* 0x000fe2000f8e00ff */
[----:B------:R-:W-:Y:S01]  /*0280*/  MOV R25, UR8 ;  /* 0x0000000800197c02 */ /* 0x000fe20008000f00 */
[----:B------:R-:W-:Y:S02]  /*0290*/  IMAD.U32 R29, RZ, RZ, UR6 ;  /* 0x00000006ff1d7e24 */ /* 0x000fe4000f8e00ff */
[----:B------:R-:W-:Y:S02]  /*02a0*/  IMAD.U32 R24, RZ, RZ, UR7 ;  /* 0x00000007ff187e24 */ /* 0x000fe4000f8e00ff */
[----:B------:R-:W-:-:S04]  /*02b0*/  IMAD.WIDE R28, R0, 0x4, R28 ;  /* 0x00000004001c7825 */ /* 0x000fc800078e021c */
[C---:B------:R-:W-:Y:S01]  /*02c0*/  IMAD.WIDE R24, R2.reuse, 0x4, R24 ;  /* 0x0000000402187825 */ /* 0x040fe200078e0218 */
[----:B------:R-:W2:Y:S04]  /*02d0*/  LDG.E R27, desc[UR12][R28.64+-0x7c000] ;  /* 0xf840000c1c1b7981 */ /* 0x000ea8000c1e1900 */
[----:B------:R-:W2:Y:S04]  /*02e0*/  LDG.E R32, desc[UR12][R28.64+-0x80000] ;  /* 0xf800000c1c207981 */ /* 0x000ea8000c1e1900 */
[----:B------:R-:W3:Y:S04]  /*02f0*/  LDG.E R30, desc[UR12][R28.64+-0x60000] ;  /* 0xfa00000c1c1e7981 */ /* 0x000ee8000c1e1900 */
[----:B------:R-:W3:Y:S04]  /*0300*/  LDG.E R31, desc[UR12][R28.64+-0x5c000] ;  /* 0xfa40000c1c1f7981 */ /* 0x000ee8000c1e1900 */
[----:B------:R-:W4:Y:S04]  /*0310*/  LDG.E R22, desc[UR12][R24.64+-0x3fe0] ;  /* 0xffc0200c18167981 */ /* 0x000f28000c1e1900 */
[----:B------:R-:W4:Y:S04]  /*0320*/  LDG.E R21, desc[UR12][R24.64] ;  /* 0x0000000c18157981 */ /* 0x000f28000c1e1900 */
[----:B------:R-:W4:Y:S04]  /*0330*/  LDG.E R23, desc[UR12][R24.64+0x20] ;  /* 0x0000200c18177981 */ /* 0x000f28000c1e1900 */
[----:B------:R-:W4:Y:S04]  /*0340*/  LDG.E R20, desc[UR12][R24.64+-0x4000] ;  /* 0xffc0000c18147981 */ /* 0x000f28000c1e1900 */
[----:B------:R-:W5:Y:S04]  /*0350*/  LDG.E R34, desc[UR12][R28.64+-0x3c000] ;  /* 0xfc40000c1c227981 */ /* 0x000f68000c1e1900 */
        /* <DEDUP_REMOVED lines=22> */
[----:B------:R-:W5:Y:S01]  /*04c0*/  LDG.E R16, desc[UR12][R24.64+-0x3f40] ;  /* 0xffc0c00c18107981 */ /* 0x000f62000c1e1900 */
[----:B------:R-:W-:Y:S01]  /*04d0*/  UIADD3 UR4, UPT, UPT, UR4, 0x4, URZ ;  /* 0x0000000404047890 */ /* 0x000fe2000fffe0ff */
[----:B------:R-:W-:-:S02]  /*04e0*/  VIADD R2, R2, 0x40 ;  /* 0x0000004002027836 */ /* 0x000fc40000000000 */
[----:B------:R-:W-:Y:S01]  /*04f0*/  VIADD R0, R0, 0x40000 ;  /* 0x0004000000007836 */ /* 0x000fe20000000000 */
[----:B------:R-:W-:Y:S01]  /*0500*/  UISETP.NE.AND UP0, UPT, UR4, 0x100, UPT ;  /* 0x000001000400788c */ /* 0x000fe2000bf05270 */
[----:B--2---:R-:W-:Y:S02]  /*0510*/  F2FP.F16.F32.PACK_AB R32, R27, R32 ;  /* 0x000000201b20723e */ /* 0x004fe400000000ff */
[----:B---3--:R-:W-:-:S07]  /*0520*/  F2FP.F16.F32.PACK_AB R33, R31, R30 ;  /* 0x0000001e1f21723e */ /* 0x008fce00000000ff */
[----:B----4-:R-:W-:Y:S01]  /*0530*/  HMMA.16816.F32 R20, R20, R32, R4 ;  /* 0x000000201414723c */ /* 0x010fe20000001804 */
[----:B-----5:R-:W-:Y:S02]  /*0540*/  F2FP.F16.F32.PACK_AB R34, R34, R37 ;  /* 0x000000252222723e */ /* 0x020fe400000000ff */
[----:B------:R-:W-:-:S15]  /*0550*/  F2FP.F16.F32.PACK_AB R35, R36, R35 ;  /* 0x000000232423723e */ /* 0x000fde00000000ff */
[----:B------:R-:W-:-:S02]  /*0560*/  NOP ;  /* 0x0000000000007918 */ /* 0x000fc40000000000 */
[----:B------:R-:W-:Y:S01]  /*0570*/  HMMA.16816.F32 R12, R12, R34, R20 ;  /* 0x000000220c0c723c */ /* 0x000fe20000001814 */
[----:B------:R-:W-:Y:S02]  /*0580*/  F2FP.F16.F32.PACK_AB R38, R38, R41 ;  /* 0x000000292626723e */ /* 0x000fe400000000ff */
[----:B------:R-:W-:-:S15]  /*0590*/  F2FP.F16.F32.PACK_AB R39, R40, R39 ;  /* 0x000000272827723e */ /* 0x000fde00000000ff */
[----:B------:R-:W-:-:S02]  /*05a0*/  NOP ;  /* 0x0000000000007918 */ /* 0x000fc40000000000 */
[----:B------:R-:W-:Y:S01]  /*05b0*/  HMMA.16816.F32 R8, R8, R38, R12 ;  /* 0x000000260808723c */ /* 0x000fe2000000180c */
[----:B------:R-:W-:Y:S02]  /*05c0*/  F2FP.F16.F32.PACK_AB R5, R43, R42 ;  /* 0x0000002a2b05723e */ /* 0x000fe400000000ff */
[----:B------:R-:W-:-:S15]  /*05d0*/  F2FP.F16.F32.PACK_AB R4, R26, R45 ;  /* 0x0000002d1a04723e */ /* 0x000fde00000000ff */
[----:B------:R-:W-:-:S02]  /*05e0*/  NOP ;  /* 0x0000000000007918 */ /* 0x000fc40000000000 */
[----:B------:R-:W-:Y:S01]  /*05f0*/  HMMA.16816.F32 R4, R16, R4, R8 ;  /* 0x000000041004723c */ /* 0x000fe20000001808 */
[----:B------:R-:W-:-:S04]  /*0600*/  NOP ;  /* 0x0000000000007918 */ /* 0x000fc80000000000 */
[----:B------:R-:W-:-:S15]  /*0610*/  BRA.U UP0, `(.L_x_0) ;  /* 0xfffffffd00147547 */ /* 0x000fde000b83ffff */
[----:B------:R-:W0:Y:S02]  /*0620*/  LDC.64 R8, c[0x0][0x380] ;  /* 0x0000e000ff087b82 */ /* 0x000e240000000a00 */
[----:B0-----:R-:W-:-:S05]  /*0630*/  IMAD.WIDE R2, R3, 0x4, R8 ;  /* 0x0000000403027825 */ /* 0x001fca00078e0208 */
[----:B------:R-:W-:Y:S04]  /*0640*/  STG.E desc[UR12][R2.64+0x4000], R6 ;  /* 0x0040000602007986 */ /* 0x000fe8000c10190c */
[----:B------:R-:W-:Y:S04]  /*0650*/  STG.E desc[UR12][R2.64+0x4004], R7 ;  /* 0x0040040702007986 */ /* 0x000fe8000c10190c */
[----:B------:R-:W-:Y:S04]  /*0660*/  STG.E desc[UR12][R2.64], R4 ;  /* 0x0000000402007986 */ /* 0x000fe8000c10190c */
[----:B------:R-:W-:Y:S01]  /*0670*/  STG.E desc[UR12][R2.64+0x4], R5 ;  /* 0x0000040502007986 */ /* 0x000fe2000c10190c */
[----:B------:R-:W-:Y:S05]  /*0680*/  EXIT ;  /* 0x000000000000794d */ /* 0x000fea0003800000 */
.L_x_1:
[----:B------:R-:W-:-:S00]  /*0690*/  BRA `(.L_x_1) ;  /* 0xfffffffc00fc7947 */ /* 0x000fc0000383ffff */
[----:B------:R-:W-:-:S00]  /*06a0*/  NOP ;  /* 0x0000000000007918 */ /* 0x000fc00000000000 */
        /* <DEDUP_REMOVED lines=13> */
.L_x_2:


//--------------------- .nv.shared.reserved.0     --------------------------
	.section	.nv.shared.reserved.0,"aw",@nobits
	.weak		__nv_reservedSMEM_offset_0_alias
	.size		__nv_reservedSMEM_offset_0_alias, 0, 64
	.other		__nv_reservedSMEM_offset_0_alias,@"STO_CUDA_RESERVED_SHARED STV_DEFAULT"
__nv_reservedSMEM_offset_0_alias:
	.zero		0
	.zero		64


//--------------------- .nv.constant0.wmma_example --------------------------
	.section	.nv.constant0.wmma_example,"a",@progbits
	.sectionflags	@""
	.align	4
.nv.constant0.wmma_example:
	.zero		920


//--------------------- SYMBOLS --------------------------

	.type		.nv.reservedSmem.offset0,@object
	.size		.nv.reservedSmem.offset0,0x4
